//
// Generated by NVIDIA NVVM Compiler
//
// Compiler Build ID: CL-36424714
// Cuda compilation tools, release 13.0, V13.0.88
// Based on NVVM 20.0.0
//

.version 9.0
.target sm_100
.address_size 64

	// .globl	_Z20matrixMultiplyKernelPfS_S_iii

.visible .entry _Z20matrixMultiplyKernelPfS_S_iii(
	.param .u64 .ptr .align 1 _Z20matrixMultiplyKernelPfS_S_iii_param_0,
	.param .u64 .ptr .align 1 _Z20matrixMultiplyKernelPfS_S_iii_param_1,
	.param .u64 .ptr .align 1 _Z20matrixMultiplyKernelPfS_S_iii_param_2,
	.param .u32 _Z20matrixMultiplyKernelPfS_S_iii_param_3,
	.param .u32 _Z20matrixMultiplyKernelPfS_S_iii_param_4,
	.param .u32 _Z20matrixMultiplyKernelPfS_S_iii_param_5
)
{
	.reg .pred 	%p<14>;
	.reg .b32 	%r<41>;
	.reg .b32 	%f<55>;
	.reg .b64 	%rd<53>;

	ld.param.u64 	%rd8, [_Z20matrixMultiplyKernelPfS_S_iii_param_0];
	ld.param.u64 	%rd9, [_Z20matrixMultiplyKernelPfS_S_iii_param_1];
	ld.param.u64 	%rd7, [_Z20matrixMultiplyKernelPfS_S_iii_param_2];
	ld.param.u32 	%r20, [_Z20matrixMultiplyKernelPfS_S_iii_param_3];
	ld.param.u32 	%r18, [_Z20matrixMultiplyKernelPfS_S_iii_param_4];
	ld.param.u32 	%r19, [_Z20matrixMultiplyKernelPfS_S_iii_param_5];
	cvta.to.global.u64 	%rd1, %rd9;
	cvta.to.global.u64 	%rd2, %rd8;
	mov.u32 	%r21, %ctaid.y;
	mov.u32 	%r22, %ntid.y;
	mov.u32 	%r23, %tid.y;
	mad.lo.s32 	%r1, %r21, %r22, %r23;
	mov.u32 	%r24, %ctaid.x;
	mov.u32 	%r25, %ntid.x;
	mov.u32 	%r26, %tid.x;
	mad.lo.s32 	%r2, %r24, %r25, %r26;
	setp.ge.s32 	%p1, %r1, %r20;
	setp.ge.s32 	%p2, %r2, %r19;
	or.pred  	%p3, %p1, %p2;
	setp.lt.s32 	%p4, %r18, 1;
	or.pred  	%p5, %p3, %p4;
	@%p5 bra 	$L__BB0_12;
	cvta.to.global.u64 	%rd10, %rd7;
	mul.lo.s32 	%r3, %r18, %r1;
	mad.lo.s32 	%r28, %r19, %r1, %r2;
	mul.wide.s32 	%rd11, %r28, 4;
	add.s64 	%rd3, %rd10, %rd11;
	ld.global.f32 	%f52, [%rd3];
	and.b32  	%r4, %r18, 7;
	setp.lt.u32 	%p6, %r18, 8;
	mov.b32 	%r39, 0;
	@%p6 bra 	$L__BB0_4;
	and.b32  	%r39, %r18, 2147483640;
	neg.s32 	%r37, %r39;
	shl.b32 	%r7, %r19, 3;
	mul.wide.u32 	%rd12, %r3, 4;
	add.s64 	%rd13, %rd12, %rd2;
	add.s64 	%rd52, %rd13, 16;
	mul.wide.s32 	%rd16, %r19, 4;
	mov.u32 	%r36, %r2;
$L__BB0_3:
	.pragma "nounroll";
	ld.global.f32 	%f9, [%rd52+-16];
	mul.wide.s32 	%rd14, %r36, 4;
	add.s64 	%rd15, %rd1, %rd14;
	ld.global.f32 	%f10, [%rd15];
	fma.rn.f32 	%f11, %f9, %f10, %f52;
	st.global.f32 	[%rd3], %f11;
	ld.global.f32 	%f12, [%rd52+-12];
	add.s64 	%rd17, %rd15, %rd16;
	ld.global.f32 	%f13, [%rd17];
	fma.rn.f32 	%f14, %f12, %f13, %f11;
	st.global.f32 	[%rd3], %f14;
	ld.global.f32 	%f15, [%rd52+-8];
	add.s64 	%rd18, %rd17, %rd16;
	ld.global.f32 	%f16, [%rd18];
	fma.rn.f32 	%f17, %f15, %f16, %f14;
	st.global.f32 	[%rd3], %f17;
	ld.global.f32 	%f18, [%rd52+-4];
	add.s64 	%rd19, %rd18, %rd16;
	ld.global.f32 	%f19, [%rd19];
	fma.rn.f32 	%f20, %f18, %f19, %f17;
	st.global.f32 	[%rd3], %f20;
	ld.global.f32 	%f21, [%rd52];
	add.s64 	%rd20, %rd19, %rd16;
	ld.global.f32 	%f22, [%rd20];
	fma.rn.f32 	%f23, %f21, %f22, %f20;
	st.global.f32 	[%rd3], %f23;
	ld.global.f32 	%f24, [%rd52+4];
	add.s64 	%rd21, %rd20, %rd16;
	ld.global.f32 	%f25, [%rd21];
	fma.rn.f32 	%f26, %f24, %f25, %f23;
	st.global.f32 	[%rd3], %f26;
	ld.global.f32 	%f27, [%rd52+8];
	add.s64 	%rd22, %rd21, %rd16;
	ld.global.f32 	%f28, [%rd22];
	fma.rn.f32 	%f29, %f27, %f28, %f26;
	st.global.f32 	[%rd3], %f29;
	ld.global.f32 	%f30, [%rd52+12];
	add.s64 	%rd23, %rd22, %rd16;
	ld.global.f32 	%f31, [%rd23];
	fma.rn.f32 	%f52, %f30, %f31, %f29;
	st.global.f32 	[%rd3], %f52;
	add.s32 	%r37, %r37, 8;
	add.s32 	%r36, %r36, %r7;
	add.s64 	%rd52, %rd52, 32;
	setp.ne.s32 	%p7, %r37, 0;
	@%p7 bra 	$L__BB0_3;
$L__BB0_4:
	setp.eq.s32 	%p8, %r4, 0;
	@%p8 bra 	$L__BB0_12;
	and.b32  	%r13, %r18, 3;
	setp.lt.u32 	%p9, %r4, 4;
	@%p9 bra 	$L__BB0_7;
	add.s32 	%r29, %r39, %r3;
	mul.wide.u32 	%rd24, %r29, 4;
	add.s64 	%rd25, %rd2, %rd24;
	ld.global.f32 	%f32, [%rd25];
	mad.lo.s32 	%r30, %r39, %r19, %r2;
	mul.wide.s32 	%rd26, %r30, 4;
	add.s64 	%rd27, %rd1, %rd26;
	ld.global.f32 	%f33, [%rd27];
	fma.rn.f32 	%f34, %f32, %f33, %f52;
	st.global.f32 	[%rd3], %f34;
	cvt.u64.u32 	%rd28, %r3;
	cvt.u64.u32 	%rd29, %r39;
	add.s64 	%rd30, %rd29, %rd28;
	shl.b64 	%rd31, %rd30, 2;
	add.s64 	%rd32, %rd2, %rd31;
	ld.global.f32 	%f35, [%rd32+4];
	mul.wide.s32 	%rd33, %r19, 4;
	add.s64 	%rd34, %rd27, %rd33;
	ld.global.f32 	%f36, [%rd34];
	fma.rn.f32 	%f37, %f35, %f36, %f34;
	st.global.f32 	[%rd3], %f37;
	ld.global.f32 	%f38, [%rd32+8];
	add.s64 	%rd35, %rd34, %rd33;
	ld.global.f32 	%f39, [%rd35];
	fma.rn.f32 	%f40, %f38, %f39, %f37;
	st.global.f32 	[%rd3], %f40;
	ld.global.f32 	%f41, [%rd32+12];
	add.s64 	%rd36, %rd35, %rd33;
	ld.global.f32 	%f42, [%rd36];
	fma.rn.f32 	%f52, %f41, %f42, %f40;
	st.global.f32 	[%rd3], %f52;
	add.s32 	%r39, %r39, 4;
$L__BB0_7:
	setp.eq.s32 	%p10, %r13, 0;
	@%p10 bra 	$L__BB0_12;
	setp.eq.s32 	%p11, %r13, 1;
	@%p11 bra 	$L__BB0_10;
	add.s32 	%r31, %r39, %r3;
	mul.wide.u32 	%rd37, %r31, 4;
	add.s64 	%rd38, %rd2, %rd37;
	ld.global.f32 	%f43, [%rd38];
	mad.lo.s32 	%r32, %r39, %r19, %r2;
	mul.wide.s32 	%rd39, %r32, 4;
	add.s64 	%rd40, %rd1, %rd39;
	ld.global.f32 	%f44, [%rd40];
	fma.rn.f32 	%f45, %f43, %f44, %f52;
	st.global.f32 	[%rd3], %f45;
	cvt.u64.u32 	%rd41, %r3;
	cvt.u64.u32 	%rd42, %r39;
	add.s64 	%rd43, %rd42, %rd41;
	shl.b64 	%rd44, %rd43, 2;
	add.s64 	%rd45, %rd2, %rd44;
	ld.global.f32 	%f46, [%rd45+4];
	mul.wide.s32 	%rd46, %r19, 4;
	add.s64 	%rd47, %rd40, %rd46;
	ld.global.f32 	%f47, [%rd47];
	fma.rn.f32 	%f52, %f46, %f47, %f45;
	st.global.f32 	[%rd3], %f52;
	add.s32 	%r39, %r39, 2;
$L__BB0_10:
	and.b32  	%r33, %r18, 1;
	setp.eq.b32 	%p12, %r33, 1;
	not.pred 	%p13, %p12;
	@%p13 bra 	$L__BB0_12;
	add.s32 	%r34, %r39, %r3;
	mul.wide.u32 	%rd48, %r34, 4;
	add.s64 	%rd49, %rd2, %rd48;
	ld.global.f32 	%f48, [%rd49];
	mad.lo.s32 	%r35, %r39, %r19, %r2;
	mul.wide.s32 	%rd50, %r35, 4;
	add.s64 	%rd51, %rd1, %rd50;
	ld.global.f32 	%f49, [%rd51];
	fma.rn.f32 	%f50, %f48, %f49, %f52;
	st.global.f32 	[%rd3], %f50;
$L__BB0_12:
	ret;

}


// ===== COMPILED SASS (sm_100) =====

	.target	sm_100

	.elftype	@"ET_EXEC"


//--------------------- .note.nv.tkinfo           --------------------------
	.section	.note.nv.tkinfo,"",@"SHT_NOTE"
	.sectionflags	@"SHF_NOTE_NV_TKINFO"
	.tkinfo
        /*0018*/ 	.word	0x00000002
        /*0030*/ 	.string	""
        /*0030*/ 	.string	"ptxas"
        /*0030*/ 	.string	"Cuda compilation tools, release 13.0, V13.0.88"
        /*0030*/ 	.string	"Build cuda_13.0.r13.0/compiler.36424714_0"
        /*0030*/ 	.string	"-arch sm_100 -m 64 "



//--------------------- .note.nv.cuinfo           --------------------------
	.section	.note.nv.cuinfo,"",@"SHT_NOTE"
	.sectionflags	@"SHF_NOTE_NV_CUINFO"
        /*0018*/ 	.short	0x0002
        /*001a*/ 	.short	0x0064
        /*001c*/ 	.short	0x0082
	.zero		2


//--------------------- .nv.info                  --------------------------
	.section	.nv.info,"",@"SHT_CUDA_INFO"
	.align	4


	//----- nvinfo : EIATTR_REGCOUNT
	.align		4
        /*0000*/ 	.byte	0x04, 0x2f
        /*0002*/ 	.short	(.L_1 - .L_0)
	.align		4
.L_0:
        /*0004*/ 	.word	index@(_Z20matrixMultiplyKernelPfS_S_iii)
        /*0008*/ 	.word	0x0000001e


	//----- nvinfo : EIATTR_FRAME_SIZE
	.align		4
.L_1:
        /*000c*/ 	.byte	0x04, 0x11
        /*000e*/ 	.short	(.L_3 - .L_2)
	.align		4
.L_2:
        /*0010*/ 	.word	index@(_Z20matrixMultiplyKernelPfS_S_iii)
        /*0014*/ 	.word	0x00000000


	//----- nvinfo : EIATTR_MIN_STACK_SIZE
	.align		4
.L_3:
        /*0018*/ 	.byte	0x04, 0x12
        /*001a*/ 	.short	(.L_5 - .L_4)
	.align		4
.L_4:
        /*001c*/ 	.word	index@(_Z20matrixMultiplyKernelPfS_S_iii)
        /*0020*/ 	.word	0x00000000
.L_5:


//--------------------- .nv.compat                --------------------------
	.section	.nv.compat,"",@"SHT_CUDA_COMPAT_INFO"
	.align	4
        /*0000*/ 	.byte	0x02, 0x09, 0x00, 0x00, 0x02, 0x02, 0x01, 0x00, 0x02, 0x05, 0x05, 0x00, 0x03, 0x07, 0x01, 0x01
        /*0010*/ 	.byte	0x02, 0x03, 0x00, 0x00, 0x02, 0x06, 0x01, 0x00, 0x04, 0x0b, 0x08, 0x00, 0x09, 0x00, 0x00, 0x00
        /*0020*/ 	.byte	0x00, 0x00, 0x00, 0x00


//--------------------- .nv.info._Z20matrixMultiplyKernelPfS_S_iii --------------------------
	.section	.nv.info._Z20matrixMultiplyKernelPfS_S_iii,"",@"SHT_CUDA_INFO"
	.sectionflags	@""
	.align	4


	//----- nvinfo : EIATTR_CUDA_API_VERSION
	.align		4
        /*0000*/ 	.byte	0x04, 0x37
        /*0002*/ 	.short	(.L_7 - .L_6)
.L_6:
        /*0004*/ 	.word	0x00000082


	//----- nvinfo : EIATTR_KPARAM_INFO
	.align		4
.L_7:
        /*0008*/ 	.byte	0x04, 0x17
        /*000a*/ 	.short	(.L_9 - .L_8)
.L_8:
        /*000c*/ 	.word	0x00000000
        /*0010*/ 	.short	0x0005
        /*0012*/ 	.short	0x0020
        /*0014*/ 	.byte	0x00, 0xf0, 0x11, 0x00


	//----- nvinfo : EIATTR_KPARAM_INFO
	.align		4
.L_9:
        /*0018*/ 	.byte	0x04, 0x17
        /*001a*/ 	.short	(.L_11 - .L_10)
.L_10:
        /*001c*/ 	.word	0x00000000
        /*0020*/ 	.short	0x0004
        /*0022*/ 	.short	0x001c
        /*0024*/ 	.byte	0x00, 0xf0, 0x11, 0x00


	//----- nvinfo : EIATTR_KPARAM_INFO
	.align		4
.L_11:
        /*0028*/ 	.byte	0x04, 0x17
        /*002a*/ 	.short	(.L_13 - .L_12)
.L_12:
        /*002c*/ 	.word	0x00000000
        /*0030*/ 	.short	0x0003
        /*0032*/ 	.short	0x0018
        /*0034*/ 	.byte	0x00, 0xf0, 0x11, 0x00


	//----- nvinfo : EIATTR_KPARAM_INFO
	.align		4
.L_13:
        /*0038*/ 	.byte	0x04, 0x17
        /*003a*/ 	.short	(.L_15 - .L_14)
.L_14:
        /*003c*/ 	.word	0x00000000
        /*0040*/ 	.short	0x0002
        /*0042*/ 	.short	0x0010
        /*0044*/ 	.byte	0x00, 0xf5, 0x21, 0x00


	//----- nvinfo : EIATTR_KPARAM_INFO
	.align		4
.L_15:
        /*0048*/ 	.byte	0x04, 0x17
        /*004a*/ 	.short	(.L_17 - .L_16)
.L_16:
        /*004c*/ 	.word	0x00000000
        /*0050*/ 	.short	0x0001
        /*0052*/ 	.short	0x0008
        /*0054*/ 	.byte	0x00, 0xf5, 0x21, 0x00


	//----- nvinfo : EIATTR_KPARAM_INFO
	.align		4
.L_17:
        /*0058*/ 	.byte	0x04, 0x17
        /*005a*/ 	.short	(.L_19 - .L_18)
.L_18:
        /*005c*/ 	.word	0x00000000
        /*0060*/ 	.short	0x0000
        /*0062*/ 	.short	0x0000
        /*0064*/ 	.byte	0x00, 0xf5, 0x21, 0x00


	//----- nvinfo : EIATTR_SPARSE_MMA_MASK
	.align		4
.L_19:
        /*0068*/ 	.byte	0x03, 0x50
        /*006a*/ 	.short	0x0000


	//----- nvinfo : EIATTR_MAXREG_COUNT
	.align		4
        /*006c*/ 	.byte	0x03, 0x1b
        /*006e*/ 	.short	0x00ff


	//----- nvinfo : EIATTR_MERCURY_ISA_VERSION
	.align		4
        /*0070*/ 	.byte	0x03, 0x5f
        /*0072*/ 	.short	0x0101


	//----- nvinfo : EIATTR_VRC_CTA_INIT_COUNT
	.align		4
        /*0074*/ 	.byte	0x02, 0x4a
	.zero		1
	.zero		1


	//----- nvinfo : EIATTR_EXIT_INSTR_OFFSETS
	.align		4
        /*0078*/ 	.byte	0x04, 0x1c
        /*007a*/ 	.short	(.L_21 - .L_20)


	//   ....[0]....
.L_20:
        /*007c*/ 	.word	0x000000e0


	//   ....[1]....
        /*0080*/ 	.word	0x00000500


	//   ....[2]....
        /*0084*/ 	.word	0x00000740


	//   ....[3]....
        /*0088*/ 	.word	0x000008e0


	//   ....[4]....
        /*008c*/ 	.word	0x00000990


	//----- nvinfo : EIATTR_CBANK_PARAM_SIZE
	.align		4
.L_21:
        /*0090*/ 	.byte	0x03, 0x19
        /*0092*/ 	.short	0x0024


	//----- nvinfo : EIATTR_PARAM_CBANK
	.align		4
        /*0094*/ 	.byte	0x04, 0x0a
        /*0096*/ 	.short	(.L_23 - .L_22)
	.align		4
.L_22:
        /*0098*/ 	.word	index@(.nv.constant0._Z20matrixMultiplyKernelPfS_S_iii)
        /*009c*/ 	.short	0x0380
        /*009e*/ 	.short	0x0024


	//----- nvinfo : EIATTR_SW_WAR
	.align		4
.L_23:
        /*00a0*/ 	.byte	0x04, 0x36
        /*00a2*/ 	.short	(.L_25 - .L_24)
.L_24:
        /*00a4*/ 	.word	0x00000008
.L_25:


//--------------------- .nv.callgraph             --------------------------
	.section	.nv.callgraph,"",@"SHT_CUDA_CALLGRAPH"
	.align	4
	.sectionentsize	8
	.align		4
        /*0000*/ 	.word	0x00000000
	.align		4
        /*0004*/ 	.word	0xffffffff
	.align		4
        /*0008*/ 	.word	0x00000000
	.align		4
        /*000c*/ 	.word	0xfffffffe
	.align		4
        /*0010*/ 	.word	0x00000000
	.align		4
        /*0014*/ 	.word	0xfffffffd
	.align		4
        /*0018*/ 	.word	0x00000000
	.align		4
        /*001c*/ 	.word	0xfffffffc


//--------------------- .text._Z20matrixMultiplyKernelPfS_S_iii --------------------------
	.section	.text._Z20matrixMultiplyKernelPfS_S_iii,"ax",@progbits
	.align	128
        .global         _Z20matrixMultiplyKernelPfS_S_iii
        .type           _Z20matrixMultiplyKernelPfS_S_iii,@function
        .size           _Z20matrixMultiplyKernelPfS_S_iii,(.L_x_5 - _Z20matrixMultiplyKernelPfS_S_iii)
        .other          _Z20matrixMultiplyKernelPfS_S_iii,@"STO_CUDA_ENTRY STV_DEFAULT"
_Z20matrixMultiplyKernelPfS_S_iii:
.text._Z20matrixMultiplyKernelPfS_S_iii:
[----:B------:R-:W-:Y:S01]  /*0000*/  LDC R1, c[0x0][0x37c] ;  /* 0x0000df00ff017b82 */ /* 0x000fe20000000800 */
[----:B------:R-:W0:Y:S07]  /*0010*/  S2R R4, SR_TID.X ;  /* 0x0000000000047919 */ /* 0x000e2e0000002100 */
[----:B------:R-:W1:Y:S01]  /*0020*/  LDC R6, c[0x0][0x364] ;  /* 0x0000d900ff067b82 */ /* 0x000e620000000800 */
[----:B------:R-:W1:Y:S07]  /*0030*/  S2R R5, SR_TID.Y ;  /* 0x0000000000057919 */ /* 0x000e6e0000002200 */
[----:B------:R-:W0:Y:S08]  /*0040*/  S2UR UR5, SR_CTAID.X ;  /* 0x00000000000579c3 */ /* 0x000e300000002500 */
[----:B------:R-:W0:Y:S08]  /*0050*/  LDC R9, c[0x0][0x360] ;  /* 0x0000d800ff097b82 */ /* 0x000e300000000800 */
[----:B------:R-:W1:Y:S08]  /*0060*/  S2UR UR4, SR_CTAID.Y ;  /* 0x00000000000479c3 */ /* 0x000e700000002600 */
[----:B------:R-:W2:Y:S08]  /*0070*/  LDC R0, c[0x0][0x3a0] ;  /* 0x0000e800ff007b82 */ /* 0x000eb00000000800 */
[----:B------:R-:W3:Y:S01]  /*0080*/  LDC.64 R2, c[0x0][0x398] ;  /* 0x0000e600ff027b82 */ /* 0x000ee20000000a00 */
[----:B0-----:R-:W-:-:S02]  /*0090*/  IMAD R9, R9, UR5, R4 ;  /* 0x0000000509097c24 */ /* 0x001fc4000f8e0204 */
[----:B-1----:R-:W-:-:S03]  /*00a0*/  IMAD R6, R6, UR4, R5 ;  /* 0x0000000406067c24 */ /* 0x002fc6000f8e0205 */
[----:B--2---:R-:W-:-:S04]  /*00b0*/  ISETP.GE.AND P0, PT, R9, R0, PT ;  /* 0x000000000900720c */ /* 0x004fc80003f06270 */
[----:B---3--:R-:W-:-:S04]  /*00c0*/  ISETP.GE.OR P0, PT, R6, R2, P0 ;  /* 0x000000020600720c */ /* 0x008fc80000706670 */
[----:B------:R-:W-:-:S13]  /*00d0*/  ISETP.LT.OR P0, PT, R3, 0x1, P0 ;  /* 0x000000010300780c */ /* 0x000fda0000701670 */
[----:B------:R-:W-:Y:S05]  /*00e0*/  @P0 EXIT ;  /* 0x000000000000094d */ /* 0x000fea0003800000 */
[----:B------:R-:W0:Y:S01]  /*00f0*/  LDC.64 R4, c[0x0][0x390] ;  /* 0x0000e400ff047b82 */ /* 0x000e220000000a00 */
[----:B------:R-:W1:Y:S01]  /*0100*/  LDCU.64 UR4, c[0x0][0x358] ;  /* 0x00006b00ff0477ac */ /* 0x000e620008000a00 */
[C---:B------:R-:W-:Y:S01]  /*0110*/  ISETP.GE.U32.AND P1, PT, R3.reuse, 0x8, PT ;  /* 0x000000080300780c */ /* 0x040fe20003f26070 */
[C---:B------:R-:W-:Y:S01]  /*0120*/  IMAD R7, R6.reuse, R0, R9 ;  /* 0x0000000006077224 */ /* 0x040fe200078e0209 */
[----:B------:R-:W-:Y:S01]  /*0130*/  LOP3.LUT R10, R3, 0x7, RZ, 0xc0, !PT ;  /* 0x00000007030a7812 */ /* 0x000fe200078ec0ff */
[----:B------:R-:W-:Y:S02]  /*0140*/  HFMA2 R11, -RZ, RZ, 0, 0 ;  /* 0x00000000ff0b7431 */ /* 0x000fe400000001ff */
[----:B------:R-:W-:Y:S01]  /*0150*/  IMAD R2, R6, R3, RZ ;  /* 0x0000000306027224 */ /* 0x000fe200078e02ff */
[----:B------:R-:W-:Y:S01]  /*0160*/  ISETP.NE.AND P0, PT, R10, RZ, PT ;  /* 0x000000ff0a00720c */ /* 0x000fe20003f05270 */
[----:B0-----:R-:W-:-:S05]  /*0170*/  IMAD.WIDE R4, R7, 0x4, R4 ;  /* 0x0000000407047825 */ /* 0x001fca00078e0204 */
[----:B-1----:R0:W5:Y:S01]  /*0180*/  LDG.E R15, desc[UR4][R4.64] ;  /* 0x00000004040f7981 */ /* 0x002162000c1e1900 */
[----:B------:R-:W-:Y:S06]  /*0190*/  @!P1 BRA `(.L_x_0) ;  /* 0x0000000000d89947 */ /* 0x000fec0003800000 */
[----:B------:R-:W1:Y:S01]  /*01a0*/  LDC.64 R6, c[0x0][0x380] ;  /* 0x0000e000ff067b82 */ /* 0x000e620000000a00 */
[----:B------:R-:W-:Y:S02]  /*01b0*/  LOP3.LUT R11, R3, 0x7ffffff8, RZ, 0xc0, !PT ;  /* 0x7ffffff8030b7812 */ /* 0x000fe400078ec0ff */
[----:B------:R-:W-:Y:S02]  /*01c0*/  MOV R13, R9 ;  /* 0x00000009000d7202 */ /* 0x000fe40000000f00 */
[----:B------:R-:W-:Y:S01]  /*01d0*/  IADD3 R8, PT, PT, -R11, RZ, RZ ;  /* 0x000000ff0b087210 */ /* 0x000fe20007ffe1ff */
[----:B-1----:R-:W-:-:S03]  /*01e0*/  IMAD.WIDE.U32 R6, R2, 0x4, R6 ;  /* 0x0000000402067825 */ /* 0x002fc600078e0006 */
[----:B------:R-:W-:-:S04]  /*01f0*/  IADD3 R6, P1, PT, R6, 0x10, RZ ;  /* 0x0000001006067810 */ /* 0x000fc80007f3e0ff */
[----:B------:R-:W-:-:S09]  /*0200*/  IADD3.X R7, PT, PT, RZ, R7, RZ, P1, !PT ;  /* 0x00000007ff077210 */ /* 0x000fd20000ffe4ff */
.L_x_1:
[----:B------:R-:W1:Y:S01]  /*0210*/  LDC.64 R16, c[0x0][0x388] ;  /* 0x0000e200ff107b82 */ /* 0x000e620000000a00 */
[----:B--2---:R-:W2:Y:S01]  /*0220*/  LDG.E R12, desc[UR4][R6.64+-0x10] ;  /* 0xfffff004060c7981 */ /* 0x004ea2000c1e1900 */
[----:B-1----:R-:W-:-:S05]  /*0230*/  IMAD.WIDE R16, R13, 0x4, R16 ;  /* 0x000000040d107825 */ /* 0x002fca00078e0210 */
[----:B------:R-:W2:Y:S02]  /*0240*/  LDG.E R14, desc[UR4][R16.64] ;  /* 0x00000004100e7981 */ /* 0x000ea4000c1e1900 */
[----:B--2--5:R-:W-:Y:S01]  /*0250*/  FFMA R21, R12, R14, R15 ;  /* 0x0000000e0c157223 */ /* 0x024fe2000000000f */
[----:B------:R-:W-:-:S04]  /*0260*/  IMAD.WIDE R14, R0, 0x4, R16 ;  /* 0x00000004000e7825 */ /* 0x000fc800078e0210 */
[----:B------:R1:W-:Y:S04]  /*0270*/  STG.E desc[UR4][R4.64], R21 ;  /* 0x0000001504007986 */ /* 0x0003e8000c101904 */
[----:B------:R-:W2:Y:S04]  /*0280*/  LDG.E R12, desc[UR4][R6.64+-0xc] ;  /* 0xfffff404060c7981 */ /* 0x000ea8000c1e1900 */
[----:B------:R-:W2:Y:S02]  /*0290*/  LDG.E R18, desc[UR4][R14.64] ;  /* 0x000000040e127981 */ /* 0x000ea4000c1e1900 */
[----:B--2---:R-:W-:Y:S01]  /*02a0*/  FFMA R23, R12, R18, R21 ;  /* 0x000000120c177223 */ /* 0x004fe20000000015 */
[----:B------:R-:W-:-:S04]  /*02b0*/  IMAD.WIDE R18, R0, 0x4, R14 ;  /* 0x0000000400127825 */ /* 0x000fc800078e020e */
[----:B------:R2:W-:Y:S04]  /*02c0*/  STG.E desc[UR4][R4.64], R23 ;  /* 0x0000001704007986 */ /* 0x0005e8000c101904 */
[----:B------:R-:W3:Y:S04]  /*02d0*/  LDG.E R12, desc[UR4][R6.64+-0x8] ;  /* 0xfffff804060c7981 */ /* 0x000ee8000c1e1900 */
[----:B------:R-:W3:Y:S01]  /*02e0*/  LDG.E R20, desc[UR4][R18.64] ;  /* 0x0000000412147981 */ /* 0x000ee2000c1e1900 */
[----:B------:R-:W-:-:S04]  /*02f0*/  IMAD.WIDE R16, R0, 0x4, R18 ;  /* 0x0000000400107825 */ /* 0x000fc800078e0212 */
[----:B---3--:R-:W-:-:S05]  /*0300*/  FFMA R25, R12, R20, R23 ;  /* 0x000000140c197223 */ /* 0x008fca0000000017 */
[----:B------:R3:W-:Y:S04]  /*0310*/  STG.E desc[UR4][R4.64], R25 ;  /* 0x0000001904007986 */ /* 0x0007e8000c101904 */
[----:B------:R-:W1:Y:S04]  /*0320*/  LDG.E R12, desc[UR4][R6.64+-0x4] ;  /* 0xfffffc04060c7981 */ /* 0x000e68000c1e1900 */
[----:B------:R-:W1:Y:S01]  /*0330*/  LDG.E R20, desc[UR4][R16.64] ;  /* 0x0000000410147981 */ /* 0x000e62000c1e1900 */
[----:B------:R-:W-:-:S04]  /*0340*/  IMAD.WIDE R14, R0, 0x4, R16 ;  /* 0x00000004000e7825 */ /* 0x000fc800078e0210 */
[----:B-1----:R-:W-:-:S05]  /*0350*/  FFMA R21, R12, R20, R25 ;  /* 0x000000140c157223 */ /* 0x002fca0000000019 */
[----:B------:R1:W-:Y:S04]  /*0360*/  STG.E desc[UR4][R4.64], R21 ;  /* 0x0000001504007986 */ /* 0x0003e8000c101904 */
[----:B------:R-:W2:Y:S04]  /*0370*/  LDG.E R12, desc[UR4][R6.64] ;  /* 0x00000004060c7981 */ /* 0x000ea8000c1e1900 */
[----:B------:R-:W2:Y:S01]  /*0380*/  LDG.E R20, desc[UR4][R14.64] ;  /* 0x000000040e147981 */ /* 0x000ea2000c1e1900 */
[----:B------:R-:W-:-:S04]  /*0390*/  IMAD.WIDE R18, R0, 0x4, R14 ;  /* 0x0000000400127825 */ /* 0x000fc800078e020e */
[----:B--2---:R-:W-:-:S05]  /*03a0*/  FFMA R23, R12, R20, R21 ;  /* 0x000000140c177223 */ /* 0x004fca0000000015 */
[----:B------:R2:W-:Y:S04]  /*03b0*/  STG.E desc[UR4][R4.64], R23 ;  /* 0x0000001704007986 */ /* 0x0005e8000c101904 */
[----:B------:R-:W3:Y:S04]  /*03c0*/  LDG.E R12, desc[UR4][R6.64+0x4] ;  /* 0x00000404060c7981 */ /* 0x000ee8000c1e1900 */
[----:B------:R-:W3:Y:S01]  /*03d0*/  LDG.E R20, desc[UR4][R18.64] ;  /* 0x0000000412147981 */ /* 0x000ee2000c1e1900 */
[----:B------:R-:W-:-:S04]  /*03e0*/  IMAD.WIDE R16, R0, 0x4, R18 ;  /* 0x0000000400107825 */ /* 0x000fc800078e0212 */
[----:B---3--:R-:W-:-:S05]  /*03f0*/  FFMA R25, R12, R20, R23 ;  /* 0x000000140c197223 */ /* 0x008fca0000000017 */
[----:B------:R2:W-:Y:S04]  /*0400*/  STG.E desc[UR4][R4.64], R25 ;  /* 0x0000001904007986 */ /* 0x0005e8000c101904 */
[----:B------:R-:W3:Y:S04]  /*0410*/  LDG.E R12, desc[UR4][R6.64+0x8] ;  /* 0x00000804060c7981 */ /* 0x000ee8000c1e1900 */
[----:B------:R-:W3:Y:S01]  /*0420*/  LDG.E R20, desc[UR4][R16.64] ;  /* 0x0000000410147981 */ /* 0x000ee2000c1e1900 */
[----:B------:R-:W-:Y:S01]  /*0430*/  IADD3 R8, PT, PT, R8, 0x8, RZ ;  /* 0x0000000808087810 */ /* 0x000fe20007ffe0ff */
[----:B---3--:R-:W-:Y:S01]  /*0440*/  FFMA R27, R12, R20, R25 ;  /* 0x000000140c1b7223 */ /* 0x008fe20000000019 */
[----:B-1----:R-:W-:-:S04]  /*0450*/  IMAD.WIDE R20, R0, 0x4, R16 ;  /* 0x0000000400147825 */ /* 0x002fc800078e0210 */
[----:B------:R2:W-:Y:S04]  /*0460*/  STG.E desc[UR4][R4.64], R27 ;  /* 0x0000001b04007986 */ /* 0x0005e8000c101904 */
[----:B------:R-:W3:Y:S04]  /*0470*/  LDG.E R20, desc[UR4][R20.64] ;  /* 0x0000000414147981 */ /* 0x000ee8000c1e1900 */
[----:B------:R1:W3:Y:S01]  /*0480*/  LDG.E R12, desc[UR4][R6.64+0xc] ;  /* 0x00000c04060c7981 */ /* 0x0002e2000c1e1900 */
[----:B------:R-:W-:Y:S02]  /*0490*/  ISETP.NE.AND P1, PT, R8, RZ, PT ;  /* 0x000000ff0800720c */ /* 0x000fe40003f25270 */
[----:B------:R-:W-:-:S02]  /*04a0*/  LEA R13, R0, R13, 0x3 ;  /* 0x0000000d000d7211 */ /* 0x000fc400078e18ff */
[----:B-1----:R-:W-:-:S04]  /*04b0*/  IADD3 R6, P2, PT, R6, 0x20, RZ ;  /* 0x0000002006067810 */ /* 0x002fc80007f5e0ff */
[----:B------:R-:W-:Y:S01]  /*04c0*/  IADD3.X R7, PT, PT, RZ, R7, RZ, P2, !PT ;  /* 0x00000007ff077210 */ /* 0x000fe200017fe4ff */
[----:B---3--:R-:W-:-:S05]  /*04d0*/  FFMA R15, R12, R20, R27 ;  /* 0x000000140c0f7223 */ /* 0x008fca000000001b */
[----:B------:R2:W-:Y:S01]  /*04e0*/  STG.E desc[UR4][R4.64], R15 ;  /* 0x0000000f04007986 */ /* 0x0005e2000c101904 */
[----:B------:R-:W-:Y:S05]  /*04f0*/  @P1 BRA `(.L_x_1) ;  /* 0xfffffffc00441947 */ /* 0x000fea000383ffff */
.L_x_0:
[----:B------:R-:W-:Y:S05]  /*0500*/  @!P0 EXIT ;  /* 0x000000000000894d */ /* 0x000fea0003800000 */
[----:B------:R-:W-:Y:S02]  /*0510*/  ISETP.GE.U32.AND P1, PT, R10, 0x4, PT ;  /* 0x000000040a00780c */ /* 0x000fe40003f26070 */
[----:B------:R-:W-:-:S04]  /*0520*/  LOP3.LUT R8, R3, 0x3, RZ, 0xc0, !PT ;  /* 0x0000000303087812 */ /* 0x000fc800078ec0ff */
[----:B------:R-:W-:-:S07]  /*0530*/  ISETP.NE.AND P0, PT, R8, RZ, PT ;  /* 0x000000ff0800720c */ /* 0x000fce0003f05270 */
[----:B------:R-:W-:Y:S06]  /*0540*/  @!P1 BRA `(.L_x_2) ;  /* 0x00000000007c9947 */ /* 0x000fec0003800000 */
[----:B------:R-:W1:Y:S01]  /*0550*/  LDC.64 R16, c[0x0][0x380] ;  /* 0x0000e000ff107b82 */ /* 0x000e620000000a00 */
[----:B------:R-:W-:Y:S01]  /*0560*/  IADD3 R7, PT, PT, R2, R11, RZ ;  /* 0x0000000b02077210 */ /* 0x000fe20007ffe0ff */
[----:B------:R-:W-:Y:S01]  /*0570*/  IMAD R19, R11, R0, R9 ;  /* 0x000000000b137224 */ /* 0x000fe200078e0209 */
[----:B------:R-:W3:Y:S05]  /*0580*/  LDCU.64 UR6, c[0x0][0x380] ;  /* 0x00007000ff0677ac */ /* 0x000eea0008000a00 */
[----:B------:R-:W4:Y:S01]  /*0590*/  LDC.64 R12, c[0x0][0x388] ;  /* 0x0000e200ff0c7b82 */ /* 0x000f220000000a00 */
[----:B-1----:R-:W-:-:S06]  /*05a0*/  IMAD.WIDE.U32 R16, R7, 0x4, R16 ;  /* 0x0000000407107825 */ /* 0x002fcc00078e0010 */
[----:B------:R-:W2:Y:S01]  /*05b0*/  LDG.E R16, desc[UR4][R16.64] ;  /* 0x0000000410107981 */ /* 0x000ea2000c1e1900 */
[----:B----4-:R-:W-:-:S05]  /*05c0*/  IMAD.WIDE R12, R19, 0x4, R12 ;  /* 0x00000004130c7825 */ /* 0x010fca00078e020c */
[----:B------:R-:W2:Y:S01]  /*05d0*/  LDG.E R10, desc[UR4][R12.64] ;  /* 0x000000040c0a7981 */ /* 0x000ea2000c1e1900 */
[----:B------:R-:W-:-:S04]  /*05e0*/  IADD3 R7, P1, PT, R2, R11, RZ ;  /* 0x0000000b02077210 */ /* 0x000fc80007f3e0ff */
[----:B------:R-:W-:Y:S02]  /*05f0*/  IADD3.X R14, PT, PT, RZ, RZ, RZ, P1, !PT ;  /* 0x000000ffff0e7210 */ /* 0x000fe40000ffe4ff */
[----:B---3--:R-:W-:-:S04]  /*0600*/  LEA R6, P1, R7, UR6, 0x2 ;  /* 0x0000000607067c11 */ /* 0x008fc8000f8210ff */
[----:B------:R-:W-:Y:S01]  /*0610*/  LEA.HI.X R7, R7, UR7, R14, 0x2, P1 ;  /* 0x0000000707077c11 */ /* 0x000fe200088f140e */
[----:B--2--5:R-:W-:Y:S01]  /*0620*/  FFMA R19, R16, R10, R15 ;  /* 0x0000000a10137223 */ /* 0x024fe2000000000f */
[----:B------:R-:W-:-:S04]  /*0630*/  IMAD.WIDE R14, R0, 0x4, R12 ;  /* 0x00000004000e7825 */ /* 0x000fc800078e020c */
[----:B------:R1:W-:Y:S04]  /*0640*/  STG.E desc[UR4][R4.64], R19 ;  /* 0x0000001304007986 */ /* 0x0003e8000c101904 */
[----:B------:R-:W2:Y:S04]  /*0650*/  LDG.E R18, desc[UR4][R14.64] ;  /* 0x000000040e127981 */ /* 0x000ea8000c1e1900 */
[----:B------:R-:W2:Y:S01]  /*0660*/  LDG.E R10, desc[UR4][R6.64+0x4] ;  /* 0x00000404060a7981 */ /* 0x000ea2000c1e1900 */
[----:B------:R-:W-:-:S04]  /*0670*/  IMAD.WIDE R12, R0, 0x4, R14 ;  /* 0x00000004000c7825 */ /* 0x000fc800078e020e */
[----:B--2---:R-:W-:-:S05]  /*0680*/  FFMA R21, R10, R18, R19 ;  /* 0x000000120a157223 */ /* 0x004fca0000000013 */
[----:B------:R1:W-:Y:S04]  /*0690*/  STG.E desc[UR4][R4.64], R21 ;  /* 0x0000001504007986 */ /* 0x0003e8000c101904 */
[----:B------:R-:W2:Y:S04]  /*06a0*/  LDG.E R10, desc[UR4][R6.64+0x8] ;  /* 0x00000804060a7981 */ /* 0x000ea8000c1e1900 */
[----:B------:R-:W2:Y:S02]  /*06b0*/  LDG.E R16, desc[UR4][R12.64] ;  /* 0x000000040c107981 */ /* 0x000ea4000c1e1900 */
[----:B--2---:R-:W-:Y:S01]  /*06c0*/  FFMA R23, R10, R16, R21 ;  /* 0x000000100a177223 */ /* 0x004fe20000000015 */
[----:B------:R-:W-:-:S04]  /*06d0*/  IMAD.WIDE R16, R0, 0x4, R12 ;  /* 0x0000000400107825 */ /* 0x000fc800078e020c */
[----:B------:R1:W-:Y:S04]  /*06e0*/  STG.E desc[UR4][R4.64], R23 ;  /* 0x0000001704007986 */ /* 0x0003e8000c101904 */
[----:B------:R-:W2:Y:S04]  /*06f0*/  LDG.E R10, desc[UR4][R6.64+0xc] ;  /* 0x00000c04060a7981 */ /* 0x000ea8000c1e1900 */
[----:B------:R-:W2:Y:S01]  /*0700*/  LDG.E R16, desc[UR4][R16.64] ;  /* 0x0000000410107981 */ /* 0x000ea2000c1e1900 */
[----:B------:R-:W-:Y:S01]  /*0710*/  IADD3 R11, PT, PT, R11, 0x4, RZ ;  /* 0x000000040b0b7810 */ /* 0x000fe20007ffe0ff */
[----:B--2---:R-:W-:-:S05]  /*0720*/  FFMA R15, R10, R16, R23 ;  /* 0x000000100a0f7223 */ /* 0x004fca0000000017 */
[----:B------:R1:W-:Y:S02]  /*0730*/  STG.E desc[UR4][R4.64], R15 ;  /* 0x0000000f04007986 */ /* 0x0003e4000c101904 */
.L_x_2:
[----:B------:R-:W-:Y:S05]  /*0740*/  @!P0 EXIT ;  /* 0x000000000000894d */ /* 0x000fea0003800000 */
[----:B------:R-:W-:Y:S02]  /*0750*/  ISETP.NE.AND P1, PT, R8, 0x1, PT ;  /* 0x000000010800780c */ /* 0x000fe40003f25270 */
[----:B------:R-:W-:-:S04]  /*0760*/  LOP3.LUT R3, R3, 0x1, RZ, 0xc0, !PT ;  /* 0x0000000103037812 */ /* 0x000fc800078ec0ff */
[----:B------:R-:W-:-:S07]  /*0770*/  ISETP.NE.U32.AND P0, PT, R3, 0x1, PT ;  /* 0x000000010300780c */ /* 0x000fce0003f05070 */
[----:B------:R-:W-:Y:S06]  /*0780*/  @!P1 BRA `(.L_x_3) ;  /* 0x0000000000549947 */ /* 0x000fec0003800000 */
[----:B------:R-:W3:Y:S01]  /*0790*/  LDC.64 R6, c[0x0][0x380] ;  /* 0x0000e000ff067b82 */ /* 0x000ee20000000a00 */
[----:B------:R-:W-:Y:S01]  /*07a0*/  IADD3 R13, PT, PT, R2, R11, RZ ;  /* 0x0000000b020d7210 */ /* 0x000fe20007ffe0ff */
[----:B------:R-:W-:Y:S01]  /*07b0*/  IMAD R3, R11, R0, R9 ;  /* 0x000000000b037224 */ /* 0x000fe200078e0209 */
[----:B------:R-:W4:Y:S05]  /*07c0*/  LDCU.64 UR6, c[0x0][0x380] ;  /* 0x00007000ff0677ac */ /* 0x000f2a0008000a00 */
[----:B------:R-:W0:Y:S01]  /*07d0*/  LDC.64 R16, c[0x0][0x388] ;  /* 0x0000e200ff107b82 */ /* 0x000e220000000a00 */
[----:B---3--:R-:W-:-:S06]  /*07e0*/  IMAD.WIDE.U32 R12, R13, 0x4, R6 ;  /* 0x000000040d0c7825 */ /* 0x008fcc00078e0006 */
[----:B------:R-:W3:Y:S01]  /*07f0*/  LDG.E R12, desc[UR4][R12.64] ;  /* 0x000000040c0c7981 */ /* 0x000ee2000c1e1900 */
[----:B0-----:R-:W-:-:S05]  /*0800*/  IMAD.WIDE R16, R3, 0x4, R16 ;  /* 0x0000000403107825 */ /* 0x001fca00078e0210 */
[----:B------:R-:W3:Y:S01]  /*0810*/  LDG.E R3, desc[UR4][R16.64] ;  /* 0x0000000410037981 */ /* 0x000ee2000c1e1900 */
[----:B------:R-:W-:-:S04]  /*0820*/  IADD3 R7, P1, PT, R2, R11, RZ ;  /* 0x0000000b02077210 */ /* 0x000fc80007f3e0ff */
[----:B------:R-:W-:Y:S02]  /*0830*/  IADD3.X R8, PT, PT, RZ, RZ, RZ, P1, !PT ;  /* 0x000000ffff087210 */ /* 0x000fe40000ffe4ff */
[----:B----4-:R-:W-:Y:S01]  /*0840*/  LEA R6, P1, R7, UR6, 0x2 ;  /* 0x0000000607067c11 */ /* 0x010fe2000f8210ff */
[----:B-1----:R-:W-:-:S03]  /*0850*/  IMAD.WIDE R18, R0, 0x4, R16 ;  /* 0x0000000400127825 */ /* 0x002fc600078e0210 */
[----:B------:R-:W-:Y:S01]  /*0860*/  LEA.HI.X R7, R7, UR7, R8, 0x2, P1 ;  /* 0x0000000707077c11 */ /* 0x000fe200088f1408 */
[----:B---3-5:R-:W-:-:S05]  /*0870*/  FFMA R3, R12, R3, R15 ;  /* 0x000000030c037223 */ /* 0x028fca000000000f */
[----:B------:R3:W-:Y:S04]  /*0880*/  STG.E desc[UR4][R4.64], R3 ;  /* 0x0000000304007986 */ /* 0x0007e8000c101904 */
[----:B------:R-:W2:Y:S04]  /*0890*/  LDG.E R18, desc[UR4][R18.64] ;  /* 0x0000000412127981 */ /* 0x000ea8000c1e1900 */
[----:B------:R-:W2:Y:S01]  /*08a0*/  LDG.E R6, desc[UR4][R6.64+0x4] ;  /* 0x0000040406067981 */ /* 0x000ea2000c1e1900 */
[----:B------:R-:W-:Y:S01]  /*08b0*/  IADD3 R11, PT, PT, R11, 0x2, RZ ;  /* 0x000000020b0b7810 */ /* 0x000fe20007ffe0ff */
[----:B--2---:R-:W-:-:S05]  /*08c0*/  FFMA R15, R6, R18, R3 ;  /* 0x00000012060f7223 */ /* 0x004fca0000000003 */
[----:B------:R3:W-:Y:S02]  /*08d0*/  STG.E desc[UR4][R4.64], R15 ;  /* 0x0000000f04007986 */ /* 0x0007e4000c101904 */
.L_x_3:
[----:B------:R-:W-:Y:S05]  /*08e0*/  @P0 EXIT ;  /* 0x000000000000094d */ /* 0x000fea0003800000 */
[----:B------:R-:W4:Y:S01]  /*08f0*/  LDC.64 R6, c[0x0][0x380] ;  /* 0x0000e000ff067b82 */ /* 0x000f220000000a00 */
[----:B---3--:R-:W-:Y:S01]  /*0900*/  IADD3 R3, PT, PT, R2, R11, RZ ;  /* 0x0000000b02037210 */ /* 0x008fe20007ffe0ff */
[----:B------:R-:W-:-:S06]  /*0910*/  IMAD R9, R11, R0, R9 ;  /* 0x000000000b097224 */ /* 0x000fcc00078e0209 */
[----:B------:R-:W3:Y:S01]  /*0920*/  LDC.64 R12, c[0x0][0x388] ;  /* 0x0000e200ff0c7b82 */ /* 0x000ee20000000a00 */
[----:B----4-:R-:W-:-:S06]  /*0930*/  IMAD.WIDE.U32 R2, R3, 0x4, R6 ;  /* 0x0000000403027825 */ /* 0x010fcc00078e0006 */
[----:B------:R-:W1:Y:S01]  /*0940*/  LDG.E R2, desc[UR4][R2.64] ;  /* 0x0000000402027981 */ /* 0x000e62000c1e1900 */
[----:B---3--:R-:W-:-:S06]  /*0950*/  IMAD.WIDE R6, R9, 0x4, R12 ;  /* 0x0000000409067825 */ /* 0x008fcc00078e020c */
[----:B------:R-:W1:Y:S02]  /*0960*/  LDG.E R6, desc[UR4][R6.64] ;  /* 0x0000000406067981 */ /* 0x000e64000c1e1900 */
[----:B-12--5:R-:W-:-:S05]  /*0970*/  FFMA R15, R2, R6, R15 ;  /* 0x00000006020f7223 */ /* 0x026fca000000000f */
[----:B------:R-:W-:Y:S01]  /*0980*/  STG.E desc[UR4][R4.64], R15 ;  /* 0x0000000f04007986 */ /* 0x000fe2000c101904 */
[----:B------:R-:W-:Y:S05]  /*0990*/  EXIT ;  /* 0x000000000000794d */ /* 0x000fea0003800000 */
.L_x_4:
[----:B------:R-:W-:-:S00]  /*09a0*/  BRA `(.L_x_4) ;  /* 0xfffffffc00fc7947 */ /* 0x000fc0000383ffff */
[----:B------:R-:W-:-:S00]  /*09b0*/  NOP ;  /* 0x0000000000007918 */ /* 0x000fc00000000000 */
        /* <DEDUP_REMOVED lines=12> */
.L_x_5:


//--------------------- .nv.shared.reserved.0     --------------------------
	.section	.nv.shared.reserved.0,"aw",@nobits
	.weak		__nv_reservedSMEM_offset_0_alias
	.size		__nv_reservedSMEM_offset_0_alias, 0, 64
	.other		__nv_reservedSMEM_offset_0_alias,@"STO_CUDA_RESERVED_SHARED STV_DEFAULT"
__nv_reservedSMEM_offset_0_alias:
	.zero		0
	.zero		64


//--------------------- .nv.constant0._Z20matrixMultiplyKernelPfS_S_iii --------------------------
	.section	.nv.constant0._Z20matrixMultiplyKernelPfS_S_iii,"a",@progbits
	.sectionflags	@""
	.align	4
.nv.constant0._Z20matrixMultiplyKernelPfS_S_iii:
	.zero		932


//--------------------- SYMBOLS --------------------------

	.type		.nv.reservedSmem.offset0,@object
	.size		.nv.reservedSmem.offset0,0x4
